//
// Generated by NVIDIA NVVM Compiler
//
// Compiler Build ID: CL-36424714
// Cuda compilation tools, release 13.0, V13.0.88
// Based on NVVM 20.0.0
//

.version 9.0
.target sm_100
.address_size 64

	// .globl	wxb_kernel

.visible .entry wxb_kernel(
	.param .u64 .ptr .align 1 wxb_kernel_param_0,
	.param .u64 .ptr .align 1 wxb_kernel_param_1,
	.param .u64 .ptr .align 1 wxb_kernel_param_2,
	.param .u64 .ptr .align 1 wxb_kernel_param_3,
	.param .u32 wxb_kernel_param_4,
	.param .u32 wxb_kernel_param_5,
	.param .u32 wxb_kernel_param_6
)
{
	.reg .pred 	%p<13>;
	.reg .b32 	%r<48>;
	.reg .b32 	%f<114>;
	.reg .b64 	%rd<47>;

	ld.param.u64 	%rd12, [wxb_kernel_param_0];
	ld.param.u64 	%rd13, [wxb_kernel_param_1];
	ld.param.u64 	%rd10, [wxb_kernel_param_2];
	ld.param.u64 	%rd11, [wxb_kernel_param_3];
	ld.param.u32 	%r25, [wxb_kernel_param_4];
	ld.param.u32 	%r26, [wxb_kernel_param_5];
	ld.param.u32 	%r27, [wxb_kernel_param_6];
	cvta.to.global.u64 	%rd1, %rd12;
	cvta.to.global.u64 	%rd2, %rd13;
	mov.u32 	%r28, %ctaid.y;
	mov.u32 	%r29, %ntid.y;
	mov.u32 	%r30, %tid.y;
	mad.lo.s32 	%r1, %r28, %r29, %r30;
	mov.u32 	%r31, %ctaid.x;
	mov.u32 	%r32, %ntid.x;
	mov.u32 	%r33, %tid.x;
	mad.lo.s32 	%r2, %r31, %r32, %r33;
	setp.ge.s32 	%p1, %r1, %r27;
	setp.ge.s32 	%p2, %r2, %r25;
	or.pred  	%p3, %p2, %p1;
	@%p3 bra 	$L__BB0_15;
	setp.lt.s32 	%p4, %r26, 1;
	mov.f32 	%f113, 0f00000000;
	@%p4 bra 	$L__BB0_14;
	mul.lo.s32 	%r3, %r26, %r1;
	mul.lo.s32 	%r4, %r26, %r2;
	and.b32  	%r5, %r26, 15;
	setp.lt.u32 	%p5, %r26, 16;
	mov.f32 	%f113, 0f00000000;
	mov.b32 	%r44, 0;
	@%p5 bra 	$L__BB0_5;
	and.b32  	%r44, %r26, 2147483632;
	neg.s32 	%r42, %r44;
	mul.wide.u32 	%rd14, %r3, 4;
	add.s64 	%rd15, %rd14, %rd2;
	add.s64 	%rd45, %rd15, 32;
	add.s64 	%rd4, %rd1, 32;
	mov.f32 	%f113, 0f00000000;
	mov.u32 	%r41, %r4;
$L__BB0_4:
	.pragma "nounroll";
	mul.wide.s32 	%rd16, %r41, 4;
	add.s64 	%rd17, %rd4, %rd16;
	ld.global.f32 	%f18, [%rd45+-32];
	ld.global.f32 	%f19, [%rd17+-32];
	fma.rn.f32 	%f20, %f18, %f19, %f113;
	ld.global.f32 	%f21, [%rd45+-28];
	ld.global.f32 	%f22, [%rd17+-28];
	fma.rn.f32 	%f23, %f21, %f22, %f20;
	ld.global.f32 	%f24, [%rd45+-24];
	ld.global.f32 	%f25, [%rd17+-24];
	fma.rn.f32 	%f26, %f24, %f25, %f23;
	ld.global.f32 	%f27, [%rd45+-20];
	ld.global.f32 	%f28, [%rd17+-20];
	fma.rn.f32 	%f29, %f27, %f28, %f26;
	ld.global.f32 	%f30, [%rd45+-16];
	ld.global.f32 	%f31, [%rd17+-16];
	fma.rn.f32 	%f32, %f30, %f31, %f29;
	ld.global.f32 	%f33, [%rd45+-12];
	ld.global.f32 	%f34, [%rd17+-12];
	fma.rn.f32 	%f35, %f33, %f34, %f32;
	ld.global.f32 	%f36, [%rd45+-8];
	ld.global.f32 	%f37, [%rd17+-8];
	fma.rn.f32 	%f38, %f36, %f37, %f35;
	ld.global.f32 	%f39, [%rd45+-4];
	ld.global.f32 	%f40, [%rd17+-4];
	fma.rn.f32 	%f41, %f39, %f40, %f38;
	ld.global.f32 	%f42, [%rd45];
	ld.global.f32 	%f43, [%rd17];
	fma.rn.f32 	%f44, %f42, %f43, %f41;
	ld.global.f32 	%f45, [%rd45+4];
	ld.global.f32 	%f46, [%rd17+4];
	fma.rn.f32 	%f47, %f45, %f46, %f44;
	ld.global.f32 	%f48, [%rd45+8];
	ld.global.f32 	%f49, [%rd17+8];
	fma.rn.f32 	%f50, %f48, %f49, %f47;
	ld.global.f32 	%f51, [%rd45+12];
	ld.global.f32 	%f52, [%rd17+12];
	fma.rn.f32 	%f53, %f51, %f52, %f50;
	ld.global.f32 	%f54, [%rd45+16];
	ld.global.f32 	%f55, [%rd17+16];
	fma.rn.f32 	%f56, %f54, %f55, %f53;
	ld.global.f32 	%f57, [%rd45+20];
	ld.global.f32 	%f58, [%rd17+20];
	fma.rn.f32 	%f59, %f57, %f58, %f56;
	ld.global.f32 	%f60, [%rd45+24];
	ld.global.f32 	%f61, [%rd17+24];
	fma.rn.f32 	%f62, %f60, %f61, %f59;
	ld.global.f32 	%f63, [%rd45+28];
	ld.global.f32 	%f64, [%rd17+28];
	fma.rn.f32 	%f113, %f63, %f64, %f62;
	add.s32 	%r42, %r42, 16;
	add.s64 	%rd45, %rd45, 64;
	add.s32 	%r41, %r41, 16;
	setp.ne.s32 	%p6, %r42, 0;
	@%p6 bra 	$L__BB0_4;
$L__BB0_5:
	setp.eq.s32 	%p7, %r5, 0;
	@%p7 bra 	$L__BB0_14;
	and.b32  	%r13, %r26, 7;
	setp.lt.u32 	%p8, %r5, 8;
	@%p8 bra 	$L__BB0_8;
	add.s32 	%r35, %r44, %r3;
	mul.wide.u32 	%rd18, %r35, 4;
	add.s64 	%rd19, %rd2, %rd18;
	ld.global.f32 	%f66, [%rd19];
	add.s32 	%r36, %r44, %r4;
	mul.wide.s32 	%rd20, %r36, 4;
	add.s64 	%rd21, %rd1, %rd20;
	ld.global.f32 	%f67, [%rd21];
	fma.rn.f32 	%f68, %f66, %f67, %f113;
	cvt.u64.u32 	%rd22, %r3;
	cvt.u64.u32 	%rd23, %r44;
	add.s64 	%rd24, %rd23, %rd22;
	shl.b64 	%rd25, %rd24, 2;
	add.s64 	%rd26, %rd2, %rd25;
	ld.global.f32 	%f69, [%rd26+4];
	ld.global.f32 	%f70, [%rd21+4];
	fma.rn.f32 	%f71, %f69, %f70, %f68;
	ld.global.f32 	%f72, [%rd26+8];
	ld.global.f32 	%f73, [%rd21+8];
	fma.rn.f32 	%f74, %f72, %f73, %f71;
	ld.global.f32 	%f75, [%rd26+12];
	ld.global.f32 	%f76, [%rd21+12];
	fma.rn.f32 	%f77, %f75, %f76, %f74;
	ld.global.f32 	%f78, [%rd26+16];
	ld.global.f32 	%f79, [%rd21+16];
	fma.rn.f32 	%f80, %f78, %f79, %f77;
	ld.global.f32 	%f81, [%rd26+20];
	ld.global.f32 	%f82, [%rd21+20];
	fma.rn.f32 	%f83, %f81, %f82, %f80;
	ld.global.f32 	%f84, [%rd26+24];
	ld.global.f32 	%f85, [%rd21+24];
	fma.rn.f32 	%f86, %f84, %f85, %f83;
	ld.global.f32 	%f87, [%rd26+28];
	ld.global.f32 	%f88, [%rd21+28];
	fma.rn.f32 	%f113, %f87, %f88, %f86;
	add.s32 	%r44, %r44, 8;
$L__BB0_8:
	setp.eq.s32 	%p9, %r13, 0;
	@%p9 bra 	$L__BB0_14;
	and.b32  	%r16, %r26, 3;
	setp.lt.u32 	%p10, %r13, 4;
	@%p10 bra 	$L__BB0_11;
	add.s32 	%r37, %r44, %r3;
	mul.wide.u32 	%rd27, %r37, 4;
	add.s64 	%rd28, %rd2, %rd27;
	ld.global.f32 	%f90, [%rd28];
	add.s32 	%r38, %r44, %r4;
	mul.wide.s32 	%rd29, %r38, 4;
	add.s64 	%rd30, %rd1, %rd29;
	ld.global.f32 	%f91, [%rd30];
	fma.rn.f32 	%f92, %f90, %f91, %f113;
	cvt.u64.u32 	%rd31, %r3;
	cvt.u64.u32 	%rd32, %r44;
	add.s64 	%rd33, %rd32, %rd31;
	shl.b64 	%rd34, %rd33, 2;
	add.s64 	%rd35, %rd2, %rd34;
	ld.global.f32 	%f93, [%rd35+4];
	ld.global.f32 	%f94, [%rd30+4];
	fma.rn.f32 	%f95, %f93, %f94, %f92;
	ld.global.f32 	%f96, [%rd35+8];
	ld.global.f32 	%f97, [%rd30+8];
	fma.rn.f32 	%f98, %f96, %f97, %f95;
	ld.global.f32 	%f99, [%rd35+12];
	ld.global.f32 	%f100, [%rd30+12];
	fma.rn.f32 	%f113, %f99, %f100, %f98;
	add.s32 	%r44, %r44, 4;
$L__BB0_11:
	setp.eq.s32 	%p11, %r16, 0;
	@%p11 bra 	$L__BB0_14;
	add.s32 	%r47, %r44, %r4;
	add.s32 	%r39, %r44, %r3;
	mul.wide.u32 	%rd36, %r39, 4;
	add.s64 	%rd46, %rd2, %rd36;
	neg.s32 	%r46, %r16;
$L__BB0_13:
	.pragma "nounroll";
	mul.wide.s32 	%rd37, %r47, 4;
	add.s64 	%rd38, %rd1, %rd37;
	ld.global.f32 	%f101, [%rd46];
	ld.global.f32 	%f102, [%rd38];
	fma.rn.f32 	%f113, %f101, %f102, %f113;
	add.s32 	%r47, %r47, 1;
	add.s64 	%rd46, %rd46, 4;
	add.s32 	%r46, %r46, 1;
	setp.ne.s32 	%p12, %r46, 0;
	@%p12 bra 	$L__BB0_13;
$L__BB0_14:
	cvta.to.global.u64 	%rd39, %rd10;
	mul.wide.s32 	%rd40, %r2, 4;
	add.s64 	%rd41, %rd39, %rd40;
	ld.global.f32 	%f103, [%rd41];
	add.f32 	%f104, %f113, %f103;
	mad.lo.s32 	%r40, %r25, %r1, %r2;
	cvta.to.global.u64 	%rd42, %rd11;
	mul.wide.s32 	%rd43, %r40, 4;
	add.s64 	%rd44, %rd42, %rd43;
	st.global.f32 	[%rd44], %f104;
$L__BB0_15:
	ret;

}


// ===== COMPILED SASS (sm_100) =====

	.target	sm_100

	.elftype	@"ET_EXEC"


//--------------------- .note.nv.tkinfo           --------------------------
	.section	.note.nv.tkinfo,"",@"SHT_NOTE"
	.sectionflags	@"SHF_NOTE_NV_TKINFO"
	.tkinfo
        /*0018*/ 	.word	0x00000002
        /*0030*/ 	.string	""
        /*0030*/ 	.string	"ptxas"
        /*0030*/ 	.string	"Cuda compilation tools, release 13.0, V13.0.88"
        /*0030*/ 	.string	"Build cuda_13.0.r13.0/compiler.36424714_0"
        /*0030*/ 	.string	"-arch sm_100 -m 64 "



//--------------------- .note.nv.cuinfo           --------------------------
	.section	.note.nv.cuinfo,"",@"SHT_NOTE"
	.sectionflags	@"SHF_NOTE_NV_CUINFO"
        /*0018*/ 	.short	0x0002
        /*001a*/ 	.short	0x0064
        /*001c*/ 	.short	0x0082
	.zero		2


//--------------------- .nv.info                  --------------------------
	.section	.nv.info,"",@"SHT_CUDA_INFO"
	.align	4


	//----- nvinfo : EIATTR_REGCOUNT
	.align		4
        /*0000*/ 	.byte	0x04, 0x2f
        /*0002*/ 	.short	(.L_1 - .L_0)
	.align		4
.L_0:
        /*0004*/ 	.word	index@(wxb_kernel)
        /*0008*/ 	.word	0x0000001f


	//----- nvinfo : EIATTR_FRAME_SIZE
	.align		4
.L_1:
        /*000c*/ 	.byte	0x04, 0x11
        /*000e*/ 	.short	(.L_3 - .L_2)
	.align		4
.L_2:
        /*0010*/ 	.word	index@(wxb_kernel)
        /*0014*/ 	.word	0x00000000


	//----- nvinfo : EIATTR_MIN_STACK_SIZE
	.align		4
.L_3:
        /*0018*/ 	.byte	0x04, 0x12
        /*001a*/ 	.short	(.L_5 - .L_4)
	.align		4
.L_4:
        /*001c*/ 	.word	index@(wxb_kernel)
        /*0020*/ 	.word	0x00000000
.L_5:


//--------------------- .nv.compat                --------------------------
	.section	.nv.compat,"",@"SHT_CUDA_COMPAT_INFO"
	.align	4
        /*0000*/ 	.byte	0x02, 0x09, 0x00, 0x00, 0x02, 0x02, 0x01, 0x00, 0x02, 0x05, 0x05, 0x00, 0x03, 0x07, 0x01, 0x01
        /*0010*/ 	.byte	0x02, 0x03, 0x00, 0x00, 0x02, 0x06, 0x01, 0x00, 0x04, 0x0b, 0x08, 0x00, 0x09, 0x00, 0x00, 0x00
        /*0020*/ 	.byte	0x00, 0x00, 0x00, 0x00


//--------------------- .nv.info.wxb_kernel       --------------------------
	.section	.nv.info.wxb_kernel,"",@"SHT_CUDA_INFO"
	.sectionflags	@""
	.align	4


	//----- nvinfo : EIATTR_CUDA_API_VERSION
	.align		4
        /*0000*/ 	.byte	0x04, 0x37
        /*0002*/ 	.short	(.L_7 - .L_6)
.L_6:
        /*0004*/ 	.word	0x00000082


	//----- nvinfo : EIATTR_KPARAM_INFO
	.align		4
.L_7:
        /*0008*/ 	.byte	0x04, 0x17
        /*000a*/ 	.short	(.L_9 - .L_8)
.L_8:
        /*000c*/ 	.word	0x00000000
        /*0010*/ 	.short	0x0006
        /*0012*/ 	.short	0x0028
        /*0014*/ 	.byte	0x00, 0xf0, 0x11, 0x00


	//----- nvinfo : EIATTR_KPARAM_INFO
	.align		4
.L_9:
        /*0018*/ 	.byte	0x04, 0x17
        /*001a*/ 	.short	(.L_11 - .L_10)
.L_10:
        /*001c*/ 	.word	0x00000000
        /*0020*/ 	.short	0x0005
        /*0022*/ 	.short	0x0024
        /*0024*/ 	.byte	0x00, 0xf0, 0x11, 0x00


	//----- nvinfo : EIATTR_KPARAM_INFO
	.align		4
.L_11:
        /*0028*/ 	.byte	0x04, 0x17
        /*002a*/ 	.short	(.L_13 - .L_12)
.L_12:
        /*002c*/ 	.word	0x00000000
        /*0030*/ 	.short	0x0004
        /*0032*/ 	.short	0x0020
        /*0034*/ 	.byte	0x00, 0xf0, 0x11, 0x00


	//----- nvinfo : EIATTR_KPARAM_INFO
	.align		4
.L_13:
        /*0038*/ 	.byte	0x04, 0x17
        /*003a*/ 	.short	(.L_15 - .L_14)
.L_14:
        /*003c*/ 	.word	0x00000000
        /*0040*/ 	.short	0x0003
        /*0042*/ 	.short	0x0018
        /*0044*/ 	.byte	0x00, 0xf5, 0x21, 0x00


	//----- nvinfo : EIATTR_KPARAM_INFO
	.align		4
.L_15:
        /*0048*/ 	.byte	0x04, 0x17
        /*004a*/ 	.short	(.L_17 - .L_16)
.L_16:
        /*004c*/ 	.word	0x00000000
        /*0050*/ 	.short	0x0002
        /*0052*/ 	.short	0x0010
        /*0054*/ 	.byte	0x00, 0xf5, 0x21, 0x00


	//----- nvinfo : EIATTR_KPARAM_INFO
	.align		4
.L_17:
        /*0058*/ 	.byte	0x04, 0x17
        /*005a*/ 	.short	(.L_19 - .L_18)
.L_18:
        /*005c*/ 	.word	0x00000000
        /*0060*/ 	.short	0x0001
        /*0062*/ 	.short	0x0008
        /*0064*/ 	.byte	0x00, 0xf5, 0x21, 0x00


	//----- nvinfo : EIATTR_KPARAM_INFO
	.align		4
.L_19:
        /*0068*/ 	.byte	0x04, 0x17
        /*006a*/ 	.short	(.L_21 - .L_20)
.L_20:
        /*006c*/ 	.word	0x00000000
        /*0070*/ 	.short	0x0000
        /*0072*/ 	.short	0x0000
        /*0074*/ 	.byte	0x00, 0xf5, 0x21, 0x00


	//----- nvinfo : EIATTR_SPARSE_MMA_MASK
	.align		4
.L_21:
        /*0078*/ 	.byte	0x03, 0x50
        /*007a*/ 	.short	0x0000


	//----- nvinfo : EIATTR_MAXREG_COUNT
	.align		4
        /*007c*/ 	.byte	0x03, 0x1b
        /*007e*/ 	.short	0x00ff


	//----- nvinfo : EIATTR_MERCURY_ISA_VERSION
	.align		4
        /*0080*/ 	.byte	0x03, 0x5f
        /*0082*/ 	.short	0x0101


	//----- nvinfo : EIATTR_VRC_CTA_INIT_COUNT
	.align		4
        /*0084*/ 	.byte	0x02, 0x4a
	.zero		1
	.zero		1


	//----- nvinfo : EIATTR_EXIT_INSTR_OFFSETS
	.align		4
        /*0088*/ 	.byte	0x04, 0x1c
        /*008a*/ 	.short	(.L_23 - .L_22)


	//   ....[0]....
.L_22:
        /*008c*/ 	.word	0x000000d0


	//   ....[1]....
        /*0090*/ 	.word	0x00000c20


	//----- nvinfo : EIATTR_CBANK_PARAM_SIZE
	.align		4
.L_23:
        /*0094*/ 	.byte	0x03, 0x19
        /*0096*/ 	.short	0x002c


	//----- nvinfo : EIATTR_PARAM_CBANK
	.align		4
        /*0098*/ 	.byte	0x04, 0x0a
        /*009a*/ 	.short	(.L_25 - .L_24)
	.align		4
.L_24:
        /*009c*/ 	.word	index@(.nv.constant0.wxb_kernel)
        /*00a0*/ 	.short	0x0380
        /*00a2*/ 	.short	0x002c


	//----- nvinfo : EIATTR_SW_WAR
	.align		4
.L_25:
        /*00a4*/ 	.byte	0x04, 0x36
        /*00a6*/ 	.short	(.L_27 - .L_26)
.L_26:
        /*00a8*/ 	.word	0x00000008
.L_27:


//--------------------- .nv.callgraph             --------------------------
	.section	.nv.callgraph,"",@"SHT_CUDA_CALLGRAPH"
	.align	4
	.sectionentsize	8
	.align		4
        /*0000*/ 	.word	0x00000000
	.align		4
        /*0004*/ 	.word	0xffffffff
	.align		4
        /*0008*/ 	.word	0x00000000
	.align		4
        /*000c*/ 	.word	0xfffffffe
	.align		4
        /*0010*/ 	.word	0x00000000
	.align		4
        /*0014*/ 	.word	0xfffffffd
	.align		4
        /*0018*/ 	.word	0x00000000
	.align		4
        /*001c*/ 	.word	0xfffffffc


//--------------------- .text.wxb_kernel          --------------------------
	.section	.text.wxb_kernel,"ax",@progbits
	.align	128
        .global         wxb_kernel
        .type           wxb_kernel,@function
        .size           wxb_kernel,(.L_x_7 - wxb_kernel)
        .other          wxb_kernel,@"STO_CUDA_ENTRY STV_DEFAULT"
wxb_kernel:
.text.wxb_kernel:
[----:B------:R-:W-:Y:S01]  /*0000*/  LDC R1, c[0x0][0x37c] ;  /* 0x0000df00ff017b82 */ /* 0x000fe20000000800 */
[----:B------:R-:W0:Y:S07]  /*0010*/  S2R R3, SR_TID.Y ;  /* 0x0000000000037919 */ /* 0x000e2e0000002200 */
[----:B------:R-:W0:Y:S01]  /*0020*/  S2UR UR4, SR_CTAID.Y ;  /* 0x00000000000479c3 */ /* 0x000e220000002600 */
[----:B------:R-:W1:Y:S01]  /*0030*/  LDCU UR6, c[0x0][0x3a8] ;  /* 0x00007500ff0677ac */ /* 0x000e620008000800 */
[----:B------:R-:W2:Y:S01]  /*0040*/  S2R R2, SR_TID.X ;  /* 0x0000000000027919 */ /* 0x000ea20000002100 */
[----:B------:R-:W3:Y:S05]  /*0050*/  LDCU UR11, c[0x0][0x3a0] ;  /* 0x00007400ff0b77ac */ /* 0x000eea0008000800 */
[----:B------:R-:W0:Y:S08]  /*0060*/  LDC R0, c[0x0][0x364] ;  /* 0x0000d900ff007b82 */ /* 0x000e300000000800 */
[----:B------:R-:W2:Y:S08]  /*0070*/  S2UR UR5, SR_CTAID.X ;  /* 0x00000000000579c3 */ /* 0x000eb00000002500 */
[----:B------:R-:W2:Y:S01]  /*0080*/  LDC R7, c[0x0][0x360] ;  /* 0x0000d800ff077b82 */ /* 0x000ea20000000800 */
[----:B0-----:R-:W-:-:S05]  /*0090*/  IMAD R0, R0, UR4, R3 ;  /* 0x0000000400007c24 */ /* 0x001fca000f8e0203 */
[----:B-1----:R-:W-:Y:S01]  /*00a0*/  ISETP.GE.AND P0, PT, R0, UR6, PT ;  /* 0x0000000600007c0c */ /* 0x002fe2000bf06270 */
[----:B--2---:R-:W-:-:S05]  /*00b0*/  IMAD R7, R7, UR5, R2 ;  /* 0x0000000507077c24 */ /* 0x004fca000f8e0202 */
[----:B---3--:R-:W-:-:S13]  /*00c0*/  ISETP.GE.OR P0, PT, R7, UR11, P0 ;  /* 0x0000000b07007c0c */ /* 0x008fda0008706670 */
[----:B------:R-:W-:Y:S05]  /*00d0*/  @P0 EXIT ;  /* 0x000000000000094d */ /* 0x000fea0003800000 */
[----:B------:R-:W0:Y:S01]  /*00e0*/  LDCU UR7, c[0x0][0x3a4] ;  /* 0x00007480ff0777ac */ /* 0x000e220008000800 */
[----:B------:R-:W-:Y:S01]  /*00f0*/  HFMA2 R14, -RZ, RZ, 0, 0 ;  /* 0x00000000ff0e7431 */ /* 0x000fe200000001ff */
[----:B------:R-:W1:Y:S01]  /*0100*/  LDCU.64 UR12, c[0x0][0x358] ;  /* 0x00006b00ff0c77ac */ /* 0x000e620008000a00 */
[----:B0-----:R-:W-:-:S09]  /*0110*/  UISETP.GE.AND UP0, UPT, UR7, 0x1, UPT ;  /* 0x000000010700788c */ /* 0x001fd2000bf06270 */
[----:B-1----:R-:W-:Y:S05]  /*0120*/  BRA.U !UP0, `(.L_x_0) ;  /* 0x00000009089c7547 */ /* 0x002fea000b800000 */
[----:B------:R-:W-:Y:S02]  /*0130*/  UISETP.GE.U32.AND UP1, UPT, UR7, 0x10, UPT ;  /* 0x000000100700788c */ /* 0x000fe4000bf26070 */
[----:B------:R-:W-:Y:S01]  /*0140*/  IMAD R8, R0, UR7, RZ ;  /* 0x0000000700087c24 */ /* 0x000fe2000f8e02ff */
[----:B------:R-:W-:Y:S02]  /*0150*/  ULOP3.LUT UR10, UR7, 0xf, URZ, 0xc0, !UPT ;  /* 0x0000000f070a7892 */ /* 0x000fe4000f8ec0ff */
[----:B------:R-:W-:Y:S01]  /*0160*/  IMAD R9, R7, UR7, RZ ;  /* 0x0000000707097c24 */ /* 0x000fe2000f8e02ff */
[----:B------:R-:W-:Y:S01]  /*0170*/  MOV R14, RZ ;  /* 0x000000ff000e7202 */ /* 0x000fe20000000f00 */
[----:B------:R-:W-:Y:S01]  /*0180*/  UMOV UR4, URZ ;  /* 0x000000ff00047c82 */ /* 0x000fe20008000000 */
[----:B------:R-:W-:Y:S01]  /*0190*/  UISETP.NE.AND UP0, UPT, UR10, URZ, UPT ;  /* 0x000000ff0a00728c */ /* 0x000fe2000bf05270 */
[----:B------:R-:W-:Y:S10]  /*01a0*/  BRA.U !UP1, `(.L_x_1) ;  /* 0x0000000509107547 */ /* 0x000ff4000b800000 */
[----:B------:R-:W0:Y:S01]  /*01b0*/  LDC.64 R2, c[0x0][0x388] ;  /* 0x0000e200ff027b82 */ /* 0x000e220000000a00 */
[----:B------:R-:W1:Y:S01]  /*01c0*/  LDCU.64 UR8, c[0x0][0x380] ;  /* 0x00007000ff0877ac */ /* 0x000e620008000a00 */
[----:B------:R-:W-:Y:S02]  /*01d0*/  MOV R14, RZ ;  /* 0x000000ff000e7202 */ /* 0x000fe40000000f00 */
[----:B------:R-:W-:Y:S01]  /*01e0*/  MOV R6, R9 ;  /* 0x0000000900067202 */ /* 0x000fe20000000f00 */
[----:B------:R-:W-:Y:S02]  /*01f0*/  ULOP3.LUT UR4, UR7, 0x7ffffff0, URZ, 0xc0, !UPT ;  /* 0x7ffffff007047892 */ /* 0x000fe4000f8ec0ff */
[----:B-1----:R-:W-:Y:S02]  /*0200*/  UIADD3 UR5, UP1, UPT, UR8, 0x20, URZ ;  /* 0x0000002008057890 */ /* 0x002fe4000ff3e0ff */
[----:B------:R-:W-:Y:S02]  /*0210*/  UIADD3 UR8, UPT, UPT, -UR4, URZ, URZ ;  /* 0x000000ff04087290 */ /* 0x000fe4000fffe1ff */
[----:B------:R-:W-:Y:S01]  /*0220*/  UIADD3.X UR6, UPT, UPT, URZ, UR9, URZ, UP1, !UPT ;  /* 0x00000009ff067290 */ /* 0x000fe20008ffe4ff */
[----:B0-----:R-:W-:-:S03]  /*0230*/  IMAD.WIDE.U32 R2, R8, 0x4, R2 ;  /* 0x0000000408027825 */ /* 0x001fc600078e0002 */
[----:B------:R-:W-:-:S04]  /*0240*/  IADD3 R4, P0, PT, R2, 0x20, RZ ;  /* 0x0000002002047810 */ /* 0x000fc80007f1e0ff */
[----:B------:R-:W-:-:S09]  /*0250*/  IADD3.X R5, PT, PT, RZ, R3, RZ, P0, !PT ;  /* 0x00000003ff057210 */ /* 0x000fd200007fe4ff */
.L_x_2:
[----:B------:R-:W-:Y:S01]  /*0260*/  MOV R2, UR5 ;  /* 0x0000000500027c02 */ /* 0x000fe20008000f00 */
[----:B------:R-:W2:Y:S01]  /*0270*/  LDG.E R15, desc[UR12][R4.64+-0x20] ;  /* 0xffffe00c040f7981 */ /* 0x000ea2000c1e1900 */
[----:B------:R-:W-:-:S03]  /*0280*/  MOV R3, UR6 ;  /* 0x0000000600037c02 */ /* 0x000fc60008000f00 */
[----:B------:R-:W3:Y:S01]  /*0290*/  LDG.E R17, desc[UR12][R4.64+-0x1c] ;  /* 0xffffe40c04117981 */ /* 0x000ee2000c1e1900 */
[----:B------:R-:W-:-:S03]  /*02a0*/  IMAD.WIDE R2, R6, 0x4, R2 ;  /* 0x0000000406027825 */ /* 0x000fc600078e0202 */
[----:B------:R-:W4:Y:S04]  /*02b0*/  LDG.E R19, desc[UR12][R4.64+-0x18] ;  /* 0xffffe80c04137981 */ /* 0x000f28000c1e1900 */
[----:B------:R-:W2:Y:S04]  /*02c0*/  LDG.E R16, desc[UR12][R2.64+-0x20] ;  /* 0xffffe00c02107981 */ /* 0x000ea8000c1e1900 */
[----:B------:R-:W3:Y:S04]  /*02d0*/  LDG.E R24, desc[UR12][R2.64+-0x1c] ;  /* 0xffffe40c02187981 */ /* 0x000ee8000c1e1900 */
[----:B------:R-:W4:Y:S04]  /*02e0*/  LDG.E R18, desc[UR12][R2.64+-0x18] ;  /* 0xffffe80c02127981 */ /* 0x000f28000c1e1900 */
[----:B------:R-:W5:Y:S04]  /*02f0*/  LDG.E R20, desc[UR12][R4.64+-0x14] ;  /* 0xffffec0c04147981 */ /* 0x000f68000c1e1900 */
        /* <DEDUP_REMOVED lines=8> */
[----:B------:R-:W5:Y:S01]  /*0380*/  LDG.E R26, desc[UR12][R4.64+0x1c] ;  /* 0x00001c0c041a7981 */ /* 0x000f62000c1e1900 */
[----:B--2---:R-:W-:-:S03]  /*0390*/  FFMA R16, R15, R16, R14 ;  /* 0x000000100f107223 */ /* 0x004fc6000000000e */
[----:B------:R-:W2:Y:S01]  /*03a0*/  LDG.E R15, desc[UR12][R4.64+-0x4] ;  /* 0xfffffc0c040f7981 */ /* 0x000ea2000c1e1900 */
[----:B---3--:R-:W-:-:S03]  /*03b0*/  FFMA R24, R17, R24, R16 ;  /* 0x0000001811187223 */ /* 0x008fc60000000010 */
[----:B------:R-:W2:Y:S01]  /*03c0*/  LDG.E R14, desc[UR12][R2.64+-0x4] ;  /* 0xfffffc0c020e7981 */ /* 0x000ea2000c1e1900 */
[----:B----4-:R-:W-:-:S03]  /*03d0*/  FFMA R25, R19, R18, R24 ;  /* 0x0000001213197223 */ /* 0x010fc60000000018 */
[----:B------:R-:W3:Y:S04]  /*03e0*/  LDG.E R16, desc[UR12][R4.64] ;  /* 0x0000000c04107981 */ /* 0x000ee8000c1e1900 */
[----:B------:R-:W3:Y:S01]  /*03f0*/  LDG.E R17, desc[UR12][R2.64] ;  /* 0x0000000c02117981 */ /* 0x000ee2000c1e1900 */
[----:B-----5:R-:W-:-:S03]  /*0400*/  FFMA R25, R20, R21, R25 ;  /* 0x0000001514197223 */ /* 0x020fc60000000019 */
[----:B------:R-:W4:Y:S04]  /*0410*/  LDG.E R18, desc[UR12][R4.64+0x4] ;  /* 0x0000040c04127981 */ /* 0x000f28000c1e1900 */
[----:B------:R-:W4:Y:S01]  /*0420*/  LDG.E R19, desc[UR12][R2.64+0x4] ;  /* 0x0000040c02137981 */ /* 0x000f22000c1e1900 */
[----:B------:R-:W-:-:S03]  /*0430*/  FFMA R25, R22, R23, R25 ;  /* 0x0000001716197223 */ /* 0x000fc60000000019 */
[----:B------:R-:W5:Y:S04]  /*0440*/  LDG.E R20, desc[UR12][R4.64+0x8] ;  /* 0x0000080c04147981 */ /* 0x000f68000c1e1900 */
[----:B------:R-:W5:Y:S01]  /*0450*/  LDG.E R21, desc[UR12][R2.64+0x8] ;  /* 0x0000080c02157981 */ /* 0x000f62000c1e1900 */
[----:B------:R-:W-:-:S03]  /*0460*/  FFMA R25, R10, R11, R25 ;  /* 0x0000000b0a197223 */ /* 0x000fc60000000019 */
[----:B------:R-:W5:Y:S04]  /*0470*/  LDG.E R22, desc[UR12][R4.64+0xc] ;  /* 0x00000c0c04167981 */ /* 0x000f68000c1e1900 */
[----:B------:R-:W5:Y:S04]  /*0480*/  LDG.E R23, desc[UR12][R2.64+0xc] ;  /* 0x00000c0c02177981 */ /* 0x000f68000c1e1900 */
[----:B------:R-:W5:Y:S01]  /*0490*/  LDG.E R10, desc[UR12][R4.64+0x10] ;  /* 0x0000100c040a7981 */ /* 0x000f62000c1e1900 */
[----:B------:R-:W-:-:S03]  /*04a0*/  FFMA R28, R12, R13, R25 ;  /* 0x0000000d0c1c7223 */ /* 0x000fc60000000019 */
[----:B------:R-:W5:Y:S04]  /*04b0*/  LDG.E R11, desc[UR12][R2.64+0x10] ;  /* 0x0000100c020b7981 */ /* 0x000f68000c1e1900 */
[----:B------:R-:W5:Y:S04]  /*04c0*/  LDG.E R24, desc[UR12][R4.64+0x14] ;  /* 0x0000140c04187981 */ /* 0x000f68000c1e1900 */
[----:B------:R-:W5:Y:S04]  /*04d0*/  LDG.E R25, desc[UR12][R2.64+0x14] ;  /* 0x0000140c02197981 */ /* 0x000f68000c1e1900 */
[----:B------:R0:W5:Y:S04]  /*04e0*/  LDG.E R13, desc[UR12][R4.64+0x18] ;  /* 0x0000180c040d7981 */ /* 0x000168000c1e1900 */
[----:B------:R-:W5:Y:S01]  /*04f0*/  LDG.E R12, desc[UR12][R2.64+0x18] ;  /* 0x0000180c020c7981 */ /* 0x000f62000c1e1900 */
[----:B------:R-:W-:-:S04]  /*0500*/  UIADD3 UR8, UPT, UPT, UR8, 0x10, URZ ;  /* 0x0000001008087890 */ /* 0x000fc8000fffe0ff */
[----:B------:R-:W-:Y:S01]  /*0510*/  UISETP.NE.AND UP1, UPT, UR8, URZ, UPT ;  /* 0x000000ff0800728c */ /* 0x000fe2000bf25270 */
[----:B0-----:R-:W-:Y:S02]  /*0520*/  IADD3 R4, P0, PT, R4, 0x40, RZ ;  /* 0x0000004004047810 */ /* 0x001fe40007f1e0ff */
[----:B------:R-:W-:Y:S02]  /*0530*/  IADD3 R6, PT, PT, R6, 0x10, RZ ;  /* 0x0000001006067810 */ /* 0x000fe40007ffe0ff */
[----:B------:R-:W-:Y:S01]  /*0540*/  IADD3.X R5, PT, PT, RZ, R5, RZ, P0, !PT ;  /* 0x00000005ff057210 */ /* 0x000fe200007fe4ff */
[----:B--2---:R-:W-:-:S04]  /*0550*/  FFMA R15, R15, R14, R28 ;  /* 0x0000000e0f0f7223 */ /* 0x004fc8000000001c */
[----:B---3--:R-:W-:-:S04]  /*0560*/  FFMA R15, R16, R17, R15 ;  /* 0x00000011100f7223 */ /* 0x008fc8000000000f */
[----:B----4-:R-:W-:-:S04]  /*0570*/  FFMA R15, R18, R19, R15 ;  /* 0x00000013120f7223 */ /* 0x010fc8000000000f */
[----:B-----5:R-:W-:-:S04]  /*0580*/  FFMA R15, R20, R21, R15 ;  /* 0x00000015140f7223 */ /* 0x020fc8000000000f */
[----:B------:R-:W-:-:S04]  /*0590*/  FFMA R15, R22, R23, R15 ;  /* 0x00000017160f7223 */ /* 0x000fc8000000000f */
[----:B------:R-:W-:-:S04]  /*05a0*/  FFMA R11, R10, R11, R15 ;  /* 0x0000000b0a0b7223 */ /* 0x000fc8000000000f */
[----:B------:R-:W-:-:S04]  /*05b0*/  FFMA R24, R24, R25, R11 ;  /* 0x0000001918187223 */ /* 0x000fc8000000000b */
[----:B------:R-:W-:-:S04]  /*05c0*/  FFMA R13, R13, R12, R24 ;  /* 0x0000000c0d0d7223 */ /* 0x000fc80000000018 */
[----:B------:R-:W-:Y:S01]  /*05d0*/  FFMA R14, R26, R27, R13 ;  /* 0x0000001b1a0e7223 */ /* 0x000fe2000000000d */
[----:B------:R-:W-:Y:S06]  /*05e0*/  BRA.U UP1, `(.L_x_2) ;  /* 0xfffffffd011c7547 */ /* 0x000fec000b83ffff */
.L_x_1:
[----:B------:R-:W-:Y:S05]  /*05f0*/  BRA.U !UP0, `(.L_x_0) ;  /* 0x0000000508687547 */ /* 0x000fea000b800000 */
[----:B------:R-:W-:Y:S02]  /*0600*/  UISETP.GE.U32.AND UP0, UPT, UR10, 0x8, UPT ;  /* 0x000000080a00788c */ /* 0x000fe4000bf06070 */
[----:B------:R-:W-:-:S04]  /*0610*/  ULOP3.LUT UR6, UR7, 0x7, URZ, 0xc0, !UPT ;  /* 0x0000000707067892 */ /* 0x000fc8000f8ec0ff */
[----:B------:R-:W-:-:S03]  /*0620*/  UISETP.NE.AND UP1, UPT, UR6, URZ, UPT ;  /* 0x000000ff0600728c */ /* 0x000fc6000bf25270 */
[----:B------:R-:W-:Y:S08]  /*0630*/  BRA.U !UP0, `(.L_x_3) ;  /* 0x0000000108907547 */ /* 0x000ff0000b800000 */
[----:B------:R-:W0:Y:S01]  /*0640*/  LDC.64 R10, c[0x0][0x388] ;  /* 0x0000e200ff0a7b82 */ /* 0x000e220000000a00 */
[----:B------:R-:W1:Y:S01]  /*0650*/  LDCU.64 UR8, c[0x0][0x388] ;  /* 0x00007100ff0877ac */ /* 0x000e620008000a00 */
[C---:B------:R-:W-:Y:S02]  /*0660*/  IADD3 R3, PT, PT, R8.reuse, UR4, RZ ;  /* 0x0000000408037c10 */ /* 0x040fe4000fffe0ff */
[----:B------:R-:W-:Y:S02]  /*0670*/  IADD3 R6, P0, PT, R8, UR4, RZ ;  /* 0x0000000408067c10 */ /* 0x000fe4000ff1e0ff */
[----:B------:R-:W-:Y:S02]  /*0680*/  IADD3 R13, PT, PT, R9, UR4, RZ ;  /* 0x00000004090d7c10 */ /* 0x000fe4000fffe0ff */
[----:B------:R-:W2:Y:S01]  /*0690*/  LDC.64 R4, c[0x0][0x380] ;  /* 0x0000e000ff047b82 */ /* 0x000ea20000000a00 */
[----:B0-----:R-:W-:Y:S01]  /*06a0*/  IMAD.WIDE.U32 R10, R3, 0x4, R10 ;  /* 0x00000004030a7825 */ /* 0x001fe200078e000a */
[----:B------:R-:W-:-:S02]  /*06b0*/  IADD3.X R3, PT, PT, RZ, RZ, RZ, P0, !PT ;  /* 0x000000ffff037210 */ /* 0x000fc400007fe4ff */
[C---:B-1----:R-:W-:Y:S02]  /*06c0*/  LEA R2, P0, R6.reuse, UR8, 0x2 ;  /* 0x0000000806027c11 */ /* 0x042fe4000f8010ff */
[----:B------:R-:W3:Y:S02]  /*06d0*/  LDG.E R15, desc[UR12][R10.64] ;  /* 0x0000000c0a0f7981 */ /* 0x000ee4000c1e1900 */
[----:B------:R-:W-:Y:S01]  /*06e0*/  LEA.HI.X R3, R6, UR9, R3, 0x2, P0 ;  /* 0x0000000906037c11 */ /* 0x000fe200080f1403 */
[----:B--2---:R-:W-:-:S04]  /*06f0*/  IMAD.WIDE R4, R13, 0x4, R4 ;  /* 0x000000040d047825 */ /* 0x004fc800078e0204 */
[----:B------:R-:W2:Y:S04]  /*0700*/  LDG.E R18, desc[UR12][R2.64+0x4] ;  /* 0x0000040c02127981 */ /* 0x000ea8000c1e1900 */
[----:B------:R-:W3:Y:S04]  /*0710*/  LDG.E R16, desc[UR12][R4.64] ;  /* 0x0000000c04107981 */ /* 0x000ee8000c1e1900 */
[----:B------:R-:W2:Y:S04]  /*0720*/  LDG.E R17, desc[UR12][R4.64+0x4] ;  /* 0x0000040c04117981 */ /* 0x000ea8000c1e1900 */
[----:B------:R-:W4:Y:S04]  /*0730*/  LDG.E R19, desc[UR12][R4.64+0x8] ;  /* 0x0000080c04137981 */ /* 0x000f28000c1e1900 */
        /* <DEDUP_REMOVED lines=11> */
[----:B------:R-:W-:Y:S01]  /*07f0*/  UIADD3 UR4, UPT, UPT, UR4, 0x8, URZ ;  /* 0x0000000804047890 */ /* 0x000fe2000fffe0ff */
[----:B---3--:R-:W-:-:S04]  /*0800*/  FFMA R15, R15, R16, R14 ;  /* 0x000000100f0f7223 */ /* 0x008fc8000000000e */
[----:B--2---:R-:W-:-:S04]  /*0810*/  FFMA R15, R18, R17, R15 ;  /* 0x00000011120f7223 */ /* 0x004fc8000000000f */
[----:B----4-:R-:W-:-:S04]  /*0820*/  FFMA R15, R20, R19, R15 ;  /* 0x00000013140f7223 */ /* 0x010fc8000000000f */
[----:B-----5:R-:W-:-:S04]  /*0830*/  FFMA R15, R22, R21, R15 ;  /* 0x00000015160f7223 */ /* 0x020fc8000000000f */
[----:B------:R-:W-:-:S04]  /*0840*/  FFMA R15, R24, R23, R15 ;  /* 0x00000017180f7223 */ /* 0x000fc8000000000f */
[----:B------:R-:W-:-:S04]  /*0850*/  FFMA R13, R12, R13, R15 ;  /* 0x0000000d0c0d7223 */ /* 0x000fc8000000000f */
[----:B------:R-:W-:-:S04]  /*0860*/  FFMA R11, R6, R11, R13 ;  /* 0x0000000b060b7223 */ /* 0x000fc8000000000d */
[----:B------:R-:W-:-:S07]  /*0870*/  FFMA R14, R10, R25, R11 ;  /* 0x000000190a0e7223 */ /* 0x000fce000000000b */
.L_x_3:
        /* <DEDUP_REMOVED lines=13> */
[----:B-1----:R-:W-:-:S03]  /*0950*/  LEA R2, P0, R6, UR6, 0x2 ;  /* 0x0000000606027c11 */ /* 0x002fc6000f8010ff */
[----:B------:R-:W3:Y:S01]  /*0960*/  LDG.E R11, desc[UR12][R10.64] ;  /* 0x0000000c0a0b7981 */ /* 0x000ee2000c1e1900 */
        /* <DEDUP_REMOVED lines=8> */
[----:B------:R-:W5:Y:S01]  /*09f0*/  LDG.E R18, desc[UR12][R4.64+0xc] ;  /* 0x00000c0c04127981 */ /* 0x000f62000c1e1900 */
[----:B------:R-:W-:Y:S01]  /*0a00*/  UIADD3 UR4, UPT, UPT, UR4, 0x4, URZ ;  /* 0x0000000404047890 */ /* 0x000fe2000fffe0ff */
[----:B---3--:R-:W-:-:S04]  /*0a10*/  FFMA R6, R11, R6, R14 ;  /* 0x000000060b067223 */ /* 0x008fc8000000000e */
[----:B--2---:R-:W-:-:S04]  /*0a20*/  FFMA R6, R13, R12, R6 ;  /* 0x0000000c0d067223 */ /* 0x004fc80000000006 */
[----:B----4-:R-:W-:-:S04]  /*0a30*/  FFMA R6, R15, R16, R6 ;  /* 0x000000100f067223 */ /* 0x010fc80000000006 */
[----:B-----5:R-:W-:-:S07]  /*0a40*/  FFMA R14, R17, R18, R6 ;  /* 0x00000012110e7223 */ /* 0x020fce0000000006 */
.L_x_4:
[----:B------:R-:W-:Y:S05]  /*0a50*/  BRA.U !UP1, `(.L_x_0) ;  /* 0x0000000109507547 */ /* 0x000fea000b800000 */
[----:B------:R-:W0:Y:S01]  /*0a60*/  LDC.64 R4, c[0x0][0x388] ;  /* 0x0000e200ff047b82 */ /* 0x000e220000000a00 */
[----:B------:R-:W-:Y:S01]  /*0a70*/  IADD3 R11, PT, PT, R8, UR4, RZ ;  /* 0x00000004080b7c10 */ /* 0x000fe2000fffe0ff */
[----:B------:R-:W-:-:S06]  /*0a80*/  UIADD3 UR5, UPT, UPT, -UR5, URZ, URZ ;  /* 0x000000ff05057290 */ /* 0x000fcc000fffe1ff */
[----:B------:R-:W1:Y:S01]  /*0a90*/  LDC.64 R2, c[0x0][0x380] ;  /* 0x0000e000ff027b82 */ /* 0x000e620000000a00 */
[----:B0-----:R-:W-:Y:S01]  /*0aa0*/  IMAD.WIDE.U32 R4, R11, 0x4, R4 ;  /* 0x000000040b047825 */ /* 0x001fe200078e0004 */
[----:B------:R-:W-:Y:S02]  /*0ab0*/  IADD3 R11, PT, PT, R9, UR4, RZ ;  /* 0x00000004090b7c10 */ /* 0x000fe4000fffe0ff */
[----:B------:R-:W-:Y:S02]  /*0ac0*/  MOV R6, R4 ;  /* 0x0000000400067202 */ /* 0x000fe40000000f00 */
[----:B------:R-:W-:-:S07]  /*0ad0*/  MOV R13, R5 ;  /* 0x00000005000d7202 */ /* 0x000fce0000000f00 */
.L_x_5:
[----:B-1----:R-:W-:Y:S01]  /*0ae0*/  IMAD.WIDE R4, R11, 0x4, R2 ;  /* 0x000000040b047825 */ /* 0x002fe200078e0202 */
[----:B------:R-:W-:Y:S02]  /*0af0*/  MOV R9, R13 ;  /* 0x0000000d00097202 */ /* 0x000fe40000000f00 */
[----:B------:R-:W-:-:S03]  /*0b00*/  MOV R8, R6 ;  /* 0x0000000600087202 */ /* 0x000fc60000000f00 */
[----:B------:R-:W2:Y:S04]  /*0b10*/  LDG.E R4, desc[UR12][R4.64] ;  /* 0x0000000c04047981 */ /* 0x000ea8000c1e1900 */
[----:B------:R-:W2:Y:S01]  /*0b20*/  LDG.E R9, desc[UR12][R8.64] ;  /* 0x0000000c08097981 */ /* 0x000ea2000c1e1900 */
[----:B------:R-:W-:Y:S01]  /*0b30*/  UIADD3 UR5, UPT, UPT, UR5, 0x1, URZ ;  /* 0x0000000105057890 */ /* 0x000fe2000fffe0ff */
[----:B------:R-:W-:Y:S02]  /*0b40*/  IADD3 R6, P0, PT, R6, 0x4, RZ ;  /* 0x0000000406067810 */ /* 0x000fe40007f1e0ff */
[----:B------:R-:W-:Y:S01]  /*0b50*/  IADD3 R11, PT, PT, R11, 0x1, RZ ;  /* 0x000000010b0b7810 */ /* 0x000fe20007ffe0ff */
[----:B------:R-:W-:Y:S01]  /*0b60*/  UISETP.NE.AND UP0, UPT, UR5, URZ, UPT ;  /* 0x000000ff0500728c */ /* 0x000fe2000bf05270 */
[----:B------:R-:W-:Y:S01]  /*0b70*/  IADD3.X R13, PT, PT, RZ, R13, RZ, P0, !PT ;  /* 0x0000000dff0d7210 */ /* 0x000fe200007fe4ff */
[----:B--2---:R-:W-:-:S07]  /*0b80*/  FFMA R14, R9, R4, R14 ;  /* 0x00000004090e7223 */ /* 0x004fce000000000e */
[----:B------:R-:W-:Y:S05]  /*0b90*/  BRA.U UP0, `(.L_x_5) ;  /* 0xfffffffd00d07547 */ /* 0x000fea000b83ffff */
.L_x_0:
[----:B------:R-:W0:Y:S08]  /*0ba0*/  LDC.64 R2, c[0x0][0x390] ;  /* 0x0000e400ff027b82 */ /* 0x000e300000000a00 */
[----:B------:R-:W1:Y:S01]  /*0bb0*/  LDC.64 R4, c[0x0][0x398] ;  /* 0x0000e600ff047b82 */ /* 0x000e620000000a00 */
[----:B0-----:R-:W-:-:S06]  /*0bc0*/  IMAD.WIDE R2, R7, 0x4, R2 ;  /* 0x0000000407027825 */ /* 0x001fcc00078e0202 */
[----:B------:R-:W2:Y:S01]  /*0bd0*/  LDG.E R3, desc[UR12][R2.64] ;  /* 0x0000000c02037981 */ /* 0x000ea2000c1e1900 */
[----:B------:R-:W-:-:S04]  /*0be0*/  IMAD R7, R0, UR11, R7 ;  /* 0x0000000b00077c24 */ /* 0x000fc8000f8e0207 */
[----:B-1----:R-:W-:-:S04]  /*0bf0*/  IMAD.WIDE R4, R7, 0x4, R4 ;  /* 0x0000000407047825 */ /* 0x002fc800078e0204 */
[----:B--2---:R-:W-:-:S05]  /*0c00*/  FADD R7, R3, R14 ;  /* 0x0000000e03077221 */ /* 0x004fca0000000000 */
[----:B------:R-:W-:Y:S01]  /*0c10*/  STG.E desc[UR12][R4.64], R7 ;  /* 0x0000000704007986 */ /* 0x000fe2000c10190c */
[----:B------:R-:W-:Y:S05]  /*0c20*/  EXIT ;  /* 0x000000000000794d */ /* 0x000fea0003800000 */
.L_x_6:
[----:B------:R-:W-:-:S00]  /*0c30*/  BRA `(.L_x_6) ;  /* 0xfffffffc00fc7947 */ /* 0x000fc0000383ffff */
[----:B------:R-:W-:-:S00]  /*0c40*/  NOP ;  /* 0x0000000000007918 */ /* 0x000fc00000000000 */
        /* <DEDUP_REMOVED lines=11> */
.L_x_7:


//--------------------- .nv.shared.reserved.0     --------------------------
	.section	.nv.shared.reserved.0,"aw",@nobits
	.weak		__nv_reservedSMEM_offset_0_alias
	.size		__nv_reservedSMEM_offset_0_alias, 0, 64
	.other		__nv_reservedSMEM_offset_0_alias,@"STO_CUDA_RESERVED_SHARED STV_DEFAULT"
__nv_reservedSMEM_offset_0_alias:
	.zero		0
	.zero		64


//--------------------- .nv.constant0.wxb_kernel  --------------------------
	.section	.nv.constant0.wxb_kernel,"a",@progbits
	.sectionflags	@""
	.align	4
.nv.constant0.wxb_kernel:
	.zero		940


//--------------------- SYMBOLS --------------------------

	.type		.nv.reservedSmem.offset0,@object
	.size		.nv.reservedSmem.offset0,0x4
